	.headerflags	@"EF_CUDA_TEXMODE_UNIFIED EF_CUDA_64BIT_ADDRESS EF_CUDA_ACCELERATORS EF_CUDA_SM90 EF_CUDA_VIRTUAL_SM(EF_CUDA_SM90)"
	.elftype	@"ET_EXEC"


//--------------------- .nv.info                  --------------------------
	.section	.nv.info,"",@"SHT_CUDA_INFO"
	.align	4


	//----- nvinfo : EIATTR_REGCOUNT
	.align		4
        /*0000*/ 	.byte	0x04, 0x2f
        /*0002*/ 	.short	(.L_3 - .L_2)
	.align		4
.L_2:
        /*0004*/ 	.word	index@(triton_poi_fused__native_batch_norm_legit_no_training_add_native_batch_norm_backward_relu_17)
        /*0008*/ 	.word	0x00000028


	//----- nvinfo : EIATTR_MIN_STACK_SIZE
	.align		4
.L_3:
        /*000c*/ 	.byte	0x04, 0x12
        /*000e*/ 	.short	(.L_5 - .L_4)
	.align		4
.L_4:
        /*0010*/ 	.word	index@(triton_poi_fused__native_batch_norm_legit_no_training_add_native_batch_norm_backward_relu_17)
        /*0014*/ 	.word	0x00000000


	//----- nvinfo : EIATTR_FRAME_SIZE
	.align		4
.L_5:
        /*0018*/ 	.byte	0x04, 0x11
        /*001a*/ 	.short	(.L_7 - .L_6)
	.align		4
.L_6:
        /*001c*/ 	.word	index@(triton_poi_fused__native_batch_norm_legit_no_training_add_native_batch_norm_backward_relu_17)
        /*0020*/ 	.word	0x00000000


	//----- nvinfo : EIATTR_MIN_STACK_SIZE
	.align		4
.L_7:
        /*0024*/ 	.byte	0x04, 0x12
        /*0026*/ 	.short	(.L_9 - .L_8)
	.align		4
.L_8:
        /*0028*/ 	.word	index@(triton_poi_fused__native_batch_norm_legit_no_training_add_native_batch_norm_backward_relu_17)
        /*002c*/ 	.word	0x00000000
.L_9:


//--------------------- .nv.info.triton_poi_fused__native_batch_norm_legit_no_training_add_native_batch_norm_backward_relu_17 --------------------------
	.section	.nv.info.triton_poi_fused__native_batch_norm_legit_no_training_add_native_batch_norm_backward_relu_17,"",@"SHT_CUDA_INFO"
	.sectionflags	@""
	.align	4


	//----- nvinfo : EIATTR_CUDA_API_VERSION
	.align		4
        /*0000*/ 	.byte	0x04, 0x37
        /*0002*/ 	.short	(.L_11 - .L_10)
.L_10:
        /*0004*/ 	.word	0x0000007c


	//----- nvinfo : EIATTR_KPARAM_INFO
	.align		4
.L_11:
        /*0008*/ 	.byte	0x04, 0x17
        /*000a*/ 	.short	(.L_13 - .L_12)
.L_12:
        /*000c*/ 	.word	0x00000000
        /*0010*/ 	.short	0x000a
        /*0012*/ 	.short	0x0050
        /*0014*/ 	.byte	0x00, 0xf0, 0x11, 0x00


	//----- nvinfo : EIATTR_KPARAM_INFO
	.align		4
.L_13:
        /*0018*/ 	.byte	0x04, 0x17
        /*001a*/ 	.short	(.L_15 - .L_14)
.L_14:
        /*001c*/ 	.word	0x00000000
        /*0020*/ 	.short	0x0009
        /*0022*/ 	.short	0x0048
        /*0024*/ 	.byte	0x00, 0xf4, 0x21, 0x00


	//----- nvinfo : EIATTR_KPARAM_INFO
	.align		4
.L_15:
        /*0028*/ 	.byte	0x04, 0x17
        /*002a*/ 	.short	(.L_17 - .L_16)
.L_16:
        /*002c*/ 	.word	0x00000000
        /*0030*/ 	.short	0x0008
        /*0032*/ 	.short	0x0040
        /*0034*/ 	.byte	0x00, 0xf4, 0x21, 0x00


	//----- nvinfo : EIATTR_KPARAM_INFO
	.align		4
.L_17:
        /*0038*/ 	.byte	0x04, 0x17
        /*003a*/ 	.short	(.L_19 - .L_18)
.L_18:
        /*003c*/ 	.word	0x00000000
        /*0040*/ 	.short	0x0007
        /*0042*/ 	.short	0x0038
        /*0044*/ 	.byte	0x00, 0xf4, 0x21, 0x00


	//----- nvinfo : EIATTR_KPARAM_INFO
	.align		4
.L_19:
        /*0048*/ 	.byte	0x04, 0x17
        /*004a*/ 	.short	(.L_21 - .L_20)
.L_20:
        /*004c*/ 	.word	0x00000000
        /*0050*/ 	.short	0x0006
        /*0052*/ 	.short	0x0030
        /*0054*/ 	.byte	0x00, 0xf4, 0x21, 0x00


	//----- nvinfo : EIATTR_KPARAM_INFO
	.align		4
.L_21:
        /*0058*/ 	.byte	0x04, 0x17
        /*005a*/ 	.short	(.L_23 - .L_22)
.L_22:
        /*005c*/ 	.word	0x00000000
        /*0060*/ 	.short	0x0005
        /*0062*/ 	.short	0x0028
        /*0064*/ 	.byte	0x00, 0xf4, 0x21, 0x00


	//----- nvinfo : EIATTR_KPARAM_INFO
	.align		4
.L_23:
        /*0068*/ 	.byte	0x04, 0x17
        /*006a*/ 	.short	(.L_25 - .L_24)
.L_24:
        /*006c*/ 	.word	0x00000000
        /*0070*/ 	.short	0x0004
        /*0072*/ 	.short	0x0020
        /*0074*/ 	.byte	0x00, 0xf4, 0x21, 0x00


	//----- nvinfo : EIATTR_KPARAM_INFO
	.align		4
.L_25:
        /*0078*/ 	.byte	0x04, 0x17
        /*007a*/ 	.short	(.L_27 - .L_26)
.L_26:
        /*007c*/ 	.word	0x00000000
        /*0080*/ 	.short	0x0003
        /*0082*/ 	.short	0x0018
        /*0084*/ 	.byte	0x00, 0xf4, 0x21, 0x00


	//----- nvinfo : EIATTR_KPARAM_INFO
	.align		4
.L_27:
        /*0088*/ 	.byte	0x04, 0x17
        /*008a*/ 	.short	(.L_29 - .L_28)
.L_28:
        /*008c*/ 	.word	0x00000000
        /*0090*/ 	.short	0x0002
        /*0092*/ 	.short	0x0010
        /*0094*/ 	.byte	0x00, 0xf4, 0x21, 0x00


	//----- nvinfo : EIATTR_KPARAM_INFO
	.align		4
.L_29:
        /*0098*/ 	.byte	0x04, 0x17
        /*009a*/ 	.short	(.L_31 - .L_30)
.L_30:
        /*009c*/ 	.word	0x00000000
        /*00a0*/ 	.short	0x0001
        /*00a2*/ 	.short	0x0008
        /*00a4*/ 	.byte	0x00, 0xf4, 0x21, 0x00


	//----- nvinfo : EIATTR_KPARAM_INFO
	.align		4
.L_31:
        /*00a8*/ 	.byte	0x04, 0x17
        /*00aa*/ 	.short	(.L_33 - .L_32)
.L_32:
        /*00ac*/ 	.word	0x00000000
        /*00b0*/ 	.short	0x0000
        /*00b2*/ 	.short	0x0000
        /*00b4*/ 	.byte	0x00, 0xf4, 0x21, 0x00


	//----- nvinfo : EIATTR_SPARSE_MMA_MASK
	.align		4
.L_33:
        /*00b8*/ 	.byte	0x03, 0x50
        /*00ba*/ 	.short	0x0000


	//----- nvinfo : EIATTR_MAXREG_COUNT
	.align		4
        /*00bc*/ 	.byte	0x03, 0x1b
        /*00be*/ 	.short	0x00ff


	//----- nvinfo : EIATTR_EXIT_INSTR_OFFSETS
	.align		4
        /*00c0*/ 	.byte	0x04, 0x1c
        /*00c2*/ 	.short	(.L_35 - .L_34)


	//   ....[0]....
.L_34:
        /*00c4*/ 	.word	0x00000cd0


	//----- nvinfo : EIATTR_REQNTID
	.align		4
.L_35:
        /*00c8*/ 	.byte	0x04, 0x10
        /*00ca*/ 	.short	(.L_37 - .L_36)
.L_36:
        /*00cc*/ 	.word	0x00000080
        /*00d0*/ 	.word	0x00000001
        /*00d4*/ 	.word	0x00000001


	//----- nvinfo : EIATTR_CBANK_PARAM_SIZE
	.align		4
.L_37:
        /*00d8*/ 	.byte	0x03, 0x19
        /*00da*/ 	.short	0x0054


	//----- nvinfo : EIATTR_PARAM_CBANK
	.align		4
        /*00dc*/ 	.byte	0x04, 0x0a
        /*00de*/ 	.short	(.L_39 - .L_38)
	.align		4
.L_38:
        /*00e0*/ 	.word	index@(.nv.constant0.triton_poi_fused__native_batch_norm_legit_no_training_add_native_batch_norm_backward_relu_17)
        /*00e4*/ 	.short	0x0210
        /*00e6*/ 	.short	0x0054


	//----- nvinfo : EIATTR_SW_WAR
	.align		4
.L_39:
        /*00e8*/ 	.byte	0x04, 0x36
        /*00ea*/ 	.short	(.L_41 - .L_40)
.L_40:
        /*00ec*/ 	.word	0x00000008
.L_41:


//--------------------- .nv.callgraph             --------------------------
	.section	.nv.callgraph,"",@"SHT_CUDA_CALLGRAPH"
	.align	4
	.sectionentsize	8
	.align		4
        /*0000*/ 	.word	0x00000000
	.align		4
        /*0004*/ 	.word	0xffffffff
	.align		4
        /*0008*/ 	.word	0x00000000
	.align		4
        /*000c*/ 	.word	0xfffffffe
	.align		4
        /*0010*/ 	.word	0x00000000
	.align		4
        /*0014*/ 	.word	0xfffffffd
	.align		4
        /*0018*/ 	.word	0x00000000
	.align		4
        /*001c*/ 	.word	0xfffffffc


//--------------------- .nv.constant4             --------------------------
	.section	.nv.constant4,"a",@progbits
	.align	8
	.align		8
.nv.constant4:
        /*0000*/ 	.dword	_$_str
	.align		8
        /*0008*/ 	.dword	_$_str_$_2


//--------------------- .text.triton_poi_fused__native_batch_norm_legit_no_training_add_native_batch_norm_backward_relu_17 --------------------------
	.section	.text.triton_poi_fused__native_batch_norm_legit_no_training_add_native_batch_norm_backward_relu_17,"ax",@progbits
	.align	128
        .global         triton_poi_fused__native_batch_norm_legit_no_training_add_native_batch_norm_backward_relu_17
        .type           triton_poi_fused__native_batch_norm_legit_no_training_add_native_batch_norm_backward_relu_17,@function
        .size           triton_poi_fused__native_batch_norm_legit_no_training_add_native_batch_norm_backward_relu_17,(.L_x_1 - triton_poi_fused__native_batch_norm_legit_no_training_add_native_batch_norm_backward_relu_17)
        .other          triton_poi_fused__native_batch_norm_legit_no_training_add_native_batch_norm_backward_relu_17,@"STO_CUDA_ENTRY STV_DEFAULT"
triton_poi_fused__native_batch_norm_legit_no_training_add_native_batch_norm_backward_relu_17:
.text.triton_poi_fused__native_batch_norm_legit_no_training_add_native_batch_norm_backward_relu_17:
[----:B------:R-:W-:Y:S01]  /*0000*/  LDC R1, c[0x0][0x28] ;  /* 0x00000a00ff017b82 */ /* 0x000fe20000000800 */
[----:B------:R-:W1:Y:S07]  /*0010*/  S2R R0, SR_TID.X ;  /* 0x0000000000007919 */ /* 0x000e6e0000002100 */
[----:B------:R-:W2:Y:S01]  /*0020*/  LDC.64 R30, c[0x0][0x210] ;  /* 0x00008400ff1e7b82 */ /* 0x000ea20000000a00 */
[----:B------:R-:W-:Y:S01]  /*0030*/  ULDC.64 UR4, c[0x0][0x208] ;  /* 0x0000820000047ab9 */ /* 0x000fe20000000a00 */
[----:B------:R-:W3:Y:S06]  /*0040*/  S2R R3, SR_CTAID.X ;  /* 0x0000000000037919 */ /* 0x000eec0000002500 */
[----:B------:R-:W4:Y:S08]  /*0050*/  LDC.64 R34, c[0x0][0x218] ;  /* 0x00008600ff227b82 */ /* 0x000f300000000a00 */
[----:B------:R-:W5:Y:S08]  /*0060*/  LDC.64 R36, c[0x0][0x220] ;  /* 0x00008800ff247b82 */ /* 0x000f700000000a00 */
[----:B------:R-:W5:Y:S01]  /*0070*/  LDC.64 R32, c[0x0][0x228] ;  /* 0x00008a00ff207b82 */ /* 0x000f620000000a00 */
[----:B-1----:R-:W-:-:S04]  /*0080*/  SHF.L.U32 R0, R0, 0x2, RZ ;  /* 0x0000000200007819 */ /* 0x002fc800000006ff */
[----:B------:R-:W-:-:S04]  /*0090*/  LOP3.LUT R0, R0, 0x1fc, RZ, 0xc0, !PT ;  /* 0x000001fc00007812 */ /* 0x000fc800078ec0ff */
[----:B---3--:R-:W-:-:S05]  /*00a0*/  LEA R0, R3, R0, 0xa ;  /* 0x0000000003007211 */ /* 0x008fca00078e50ff */
[----:B--2---:R-:W-:-:S04]  /*00b0*/  IMAD.WIDE R30, R0, 0x4, R30 ;  /* 0x00000004001e7825 */ /* 0x004fc800078e021e */
[C---:B----4-:R-:W-:Y:S01]  /*00c0*/  IMAD.WIDE R34, R0.reuse, 0x4, R34 ;  /* 0x0000000400227825 */ /* 0x050fe200078e0222 */
[----:B------:R-:W2:Y:S04]  /*00d0*/  LDG.E.128 R20, desc[UR4][R30.64] ;  /* 0x000000041e147981 */ /* 0x000ea8000c1e1d00 */
[----:B------:R-:W2:Y:S01]  /*00e0*/  LDG.E.128 R24, desc[UR4][R34.64] ;  /* 0x0000000422187981 */ /* 0x000ea2000c1e1d00 */
[----:B-----5:R-:W-:-:S03]  /*00f0*/  IMAD.WIDE R36, R0, 0x4, R36 ;  /* 0x0000000400247825 */ /* 0x020fc600078e0224 */
[----:B------:R-:W3:Y:S04]  /*0100*/  LDG.E.128 R8, desc[UR4][R30.64+0x800] ;  /* 0x000800041e087981 */ /* 0x000ee8000c1e1d00 */
[----:B------:R1:W3:Y:S04]  /*0110*/  LDG.E.128 R16, desc[UR4][R34.64+0x800] ;  /* 0x0008000422107981 */ /* 0x0002e8000c1e1d00 */
[----:B------:R-:W4:Y:S04]  /*0120*/  LDG.E.128 R4, desc[UR4][R36.64] ;  /* 0x0000000424047981 */ /* 0x000f28000c1e1d00 */
[----:B------:R-:W5:Y:S01]  /*0130*/  LDG.E.128 R12, desc[UR4][R36.64+0x800] ;  /* 0x00080004240c7981 */ /* 0x000f62000c1e1d00 */
[----:B0-----:R-:W-:Y:S01]  /*0140*/  IMAD.WIDE R32, R0, 0x4, R32 ;  /* 0x0000000400207825 */ /* 0x001fe200078e0220 */
[----:B-1----:R-:W0:Y:S03]  /*0150*/  LDC.64 R34, c[0x0][0x238] ;  /* 0x00008e00ff227b82 */ /* 0x002e260000000a00 */
[----:B--2---:R-:W-:Y:S01]  /*0160*/  FADD R28, R23, R27 ;  /* 0x0000001b171c7221 */ /* 0x004fe20000000000 */
[----:B------:R-:W-:Y:S01]  /*0170*/  FADD R3, R22, R26 ;  /* 0x0000001a16037221 */ /* 0x000fe20000000000 */
[----:B------:R-:W-:Y:S01]  /*0180*/  FADD R2, R21, R25 ;  /* 0x0000001915027221 */ /* 0x000fe20000000000 */
[----:B------:R-:W-:-:S02]  /*0190*/  FADD R29, R20, R24 ;  /* 0x00000018141d7221 */ /* 0x000fc40000000000 */
[----:B------:R-:W2:Y:S04]  /*01a0*/  LDG.E.128 R20, desc[UR4][R32.64] ;  /* 0x0000000420147981 */ /* 0x000ea8000c1e1d00 */
[----:B------:R-:W2:Y:S01]  /*01b0*/  LDG.E.128 R24, desc[UR4][R32.64+0x800] ;  /* 0x0008000420187981 */ /* 0x000ea2000c1e1d00 */
[----:B---3--:R-:W-:Y:S01]  /*01c0*/  FADD R30, R11, R19 ;  /* 0x000000130b1e7221 */ /* 0x008fe20000000000 */
[----:B------:R-:W-:Y:S01]  /*01d0*/  FADD R11, R10, R18 ;  /* 0x000000120a0b7221 */ /* 0x000fe20000000000 */
[----:B------:R-:W-:Y:S01]  /*01e0*/  FADD R10, R9, R17 ;  /* 0x00000011090a7221 */ /* 0x000fe20000000000 */
[----:B------:R-:W-:Y:S01]  /*01f0*/  FADD R19, R8, R16 ;  /* 0x0000001008137221 */ /* 0x000fe20000000000 */
[----:B----4-:R-:W-:Y:S01]  /*0200*/  FADD R9, R4, R29 ;  /* 0x0000001d04097221 */ /* 0x010fe20000000000 */
[----:B------:R-:W-:Y:S01]  /*0210*/  FADD R16, R5, R2 ;  /* 0x0000000205107221 */ /* 0x000fe20000000000 */
[----:B------:R-:W-:Y:S01]  /*0220*/  IMAD.HI R4, R0, 0x66666667, RZ ;  /* 0x6666666700047827 */ /* 0x000fe200078e02ff */
[----:B------:R-:W-:-:S03]  /*0230*/  IADD3 R2, R0, 0x200, RZ ;  /* 0x0000020000027810 */ /* 0x000fc60007ffe0ff */
[----:B------:R-:W-:Y:S01]  /*0240*/  FADD R17, R6, R3 ;  /* 0x0000000306117221 */ /* 0x000fe20000000000 */
[----:B------:R-:W-:Y:S01]  /*0250*/  SHF.R.U32.HI R3, RZ, 0x1f, R4 ;  /* 0x0000001fff037819 */ /* 0x000fe20000011604 */
[----:B------:R-:W-:-:S03]  /*0260*/  IMAD.HI R5, R2, 0x66666667, RZ ;  /* 0x6666666702057827 */ /* 0x000fc600078e02ff */
[----:B------:R-:W-:Y:S02]  /*0270*/  LEA.HI.SX32 R3, R4, R3, 0x19 ;  /* 0x0000000304037211 */ /* 0x000fe400078fcaff */
[----:B------:R-:W-:-:S04]  /*0280*/  SHF.R.U32.HI R4, RZ, 0x1f, R5 ;  /* 0x0000001fff047819 */ /* 0x000fc80000011605 */
[----:B------:R-:W-:Y:S01]  /*0290*/  LEA.HI.SX32 R5, R5, R4, 0x19 ;  /* 0x0000000405057211 */ /* 0x000fe200078fcaff */
[----:B------:R-:W-:-:S04]  /*02a0*/  IMAD R8, R3, -0x140, R0 ;  /* 0xfffffec003087824 */ /* 0x000fc800078e0200 */
[----:B------:R-:W-:Y:S02]  /*02b0*/  IMAD R2, R5, -0x140, R2 ;  /* 0xfffffec005027824 */ /* 0x000fe400078e0202 */
[----:B0-----:R-:W-:-:S04]  /*02c0*/  IMAD.WIDE R4, R8, 0x4, R34 ;  /* 0x0000000408047825 */ /* 0x001fc800078e0222 */
[----:B------:R-:W-:Y:S02]  /*02d0*/  FADD R28, R7, R28 ;  /* 0x0000001c071c7221 */ /* 0x000fe40000000000 */
[----:B------:R-:W3:Y:S01]  /*02e0*/  LDG.E.EL.128 R4, desc[UR4][R4.64] ;  /* 0x0000000404047981 */ /* 0x000ee2000c2e1d00 */
[----:B-----5:R-:W-:Y:S01]  /*02f0*/  FADD R3, R12, R19 ;  /* 0x000000130c037221 */ /* 0x020fe20000000000 */
[----:B------:R-:W-:Y:S01]  /*0300*/  FADD R12, R13, R10 ;  /* 0x0000000a0d0c7221 */ /* 0x000fe20000000000 */
[----:B------:R-:W-:Y:S01]  /*0310*/  FADD R13, R14, R11 ;  /* 0x0000000b0e0d7221 */ /* 0x000fe20000000000 */
[----:B------:R-:W-:Y:S02]  /*0320*/  FADD R30, R15, R30 ;  /* 0x0000001e0f1e7221 */ /* 0x000fe40000000000 */
[----:B------:R-:W0:Y:S01]  /*0330*/  LDC.64 R14, c[0x0][0x230] ;  /* 0x00008c00ff0e7b82 */ /* 0x000e220000000a00 */
[----:B--2---:R-:W-:Y:S01]  /*0340*/  FADD R11, R22, R17 ;  /* 0x00000011160b7221 */ /* 0x004fe20000000000 */
[----:B------:R-:W-:Y:S01]  /*0350*/  FADD R22, R21, R16 ;  /* 0x0000001015167221 */ /* 0x000fe20000000000 */
[----:B0-----:R-:W-:-:S04]  /*0360*/  IMAD.WIDE R16, R8, 0x4, R14 ;  /* 0x0000000408107825 */ /* 0x001fc800078e020e */
[----:B------:R-:W-:Y:S01]  /*0370*/  FADD R21, R20, R9 ;  /* 0x0000000914157221 */ /* 0x000fe20000000000 */
[----:B------:R-:W-:-:S04]  /*0380*/  IMAD.WIDE R14, R2, 0x4, R14 ;  /* 0x00000004020e7825 */ /* 0x000fc800078e020e */
[----:B------:R-:W-:Y:S01]  /*0390*/  FADD R9, R26, R13 ;  /* 0x0000000d1a097221 */ /* 0x000fe20000000000 */
[----:B------:R-:W-:Y:S01]  /*03a0*/  FADD R26, R25, R12 ;  /* 0x0000000c191a7221 */ /* 0x000fe20000000000 */
[----:B------:R-:W2:Y:S04]  /*03b0*/  LDG.E.EL.128 R16, desc[UR4][R16.64] ;  /* 0x0000000410107981 */ /* 0x000ea8000c2e1d00 */
[----:B------:R-:W4:Y:S01]  /*03c0*/  LDG.E.EL.128 R12, desc[UR4][R14.64] ;  /* 0x000000040e0c7981 */ /* 0x000f22000c2e1d00 */
[----:B------:R-:W-:Y:S01]  /*03d0*/  FADD R10, R23, R28 ;  /* 0x0000001c170a7221 */ /* 0x000fe20000000000 */
[----:B---3--:R-:W-:Y:S01]  /*03e0*/  FADD R6, R6, 9.9999997473787516356e-06 ;  /* 0x3727c5ac06067421 */ /* 0x008fe20000000000 */
[----:B------:R-:W-:Y:S01]  /*03f0*/  FADD R25, R4, 9.9999997473787516356e-06 ;  /* 0x3727c5ac04197421 */ /* 0x000fe20000000000 */
[----:B------:R-:W-:Y:S01]  /*0400*/  FADD R23, R5, 9.9999997473787516356e-06 ;  /* 0x3727c5ac05177421 */ /* 0x000fe20000000000 */
[----:B------:R-:W-:Y:S01]  /*0410*/  FADD R20, R27, R30 ;  /* 0x0000001e1b147221 */ /* 0x000fe20000000000 */
[----:B------:R-:W0:Y:S03]  /*0420*/  LDC.64 R28, c[0x0][0x248] ;  /* 0x00009200ff1c7b82 */ /* 0x000e260000000a00 */
[----:B------:R-:W1:Y:S01]  /*0430*/  MUFU.SQRT R25, R25 ;  /* 0x0000001900197308 */ /* 0x000e620000002000 */
[----:B------:R-:W-:-:S07]  /*0440*/  FADD R4, R7, 9.9999997473787516356e-06 ;  /* 0x3727c5ac07047421 */ /* 0x000fce0000000000 */
[----:B------:R-:W3:Y:S01]  /*0450*/  MUFU.SQRT R5, R6 ;  /* 0x0000000600057308 */ /* 0x000ee20000002000 */
[----:B------:R-:W-:-:S07]  /*0460*/  FADD R7, R24, R3 ;  /* 0x0000000318077221 */ /* 0x000fce0000000000 */
[----:B------:R-:W5:Y:S01]  /*0470*/  MUFU.SQRT R4, R4 ;  /* 0x0000000400047308 */ /* 0x000f620000002000 */
[C---:B-1----:R-:W-:Y:S01]  /*0480*/  FSETP.GT.AND P6, PT, R25.reuse, 8.50705917302346158658e+37, PT ;  /* 0x7e8000001900780b */ /* 0x042fe20003fc4000 */
[----:B------:R-:W-:Y:S01]  /*0490*/  HFMA2.MMA R3, -RZ, RZ, 1.625, 0 ;  /* 0x3e800000ff037435 */ /* 0x000fe200000001ff */
[----:B------:R-:W-:Y:S02]  /*04a0*/  FSETP.GEU.AND P5, PT, R25, 1.175494350822287508e-38, PT ;  /* 0x008000001900780b */ /* 0x000fe40003fae000 */
[C---:B---3--:R-:W-:Y:S02]  /*04b0*/  FSETP.GT.AND P3, PT, R5.reuse, 8.50705917302346158658e+37, PT ;  /* 0x7e8000000500780b */ /* 0x048fe40003f64000 */
[----:B------:R-:W-:-:S05]  /*04c0*/  FSETP.GEU.AND P0, PT, R5, 1.175494350822287508e-38, PT ;  /* 0x008000000500780b */ /* 0x000fca0003f0e000 */
[----:B------:R-:W-:Y:S02]  /*04d0*/  FSEL R6, R3, 1, P6 ;  /* 0x3f80000003067808 */ /* 0x000fe40003000000 */
[----:B------:R-:W-:Y:S01]  /*04e0*/  @P6 FMUL R25, R25, 0.25 ;  /* 0x3e80000019196820 */ /* 0x000fe20000400000 */
[C---:B-----5:R-:W-:Y:S02]  /*04f0*/  FSETP.GT.AND P2, PT, R4.reuse, 8.50705917302346158658e+37, PT ;  /* 0x7e8000000400780b */ /* 0x060fe40003f44000 */
[----:B------:R-:W-:Y:S01]  /*0500*/  FSETP.GEU.AND P6, PT, R4, 1.175494350822287508e-38, PT ;  /* 0x008000000400780b */ /* 0x000fe20003fce000 */
[----:B------:R-:W-:Y:S01]  /*0510*/  @!P5 FMUL R25, R25, 16777216 ;  /* 0x4b8000001919d820 */ /* 0x000fe20000400000 */
[----:B------:R-:W-:-:S05]  /*0520*/  @P3 FMUL R5, R5, 0.25 ;  /* 0x3e80000005053820 */ /* 0x000fca0000400000 */
[----:B------:R-:W1:Y:S04]  /*0530*/  MUFU.RCP R25, R25 ;  /* 0x0000001900197308 */ /* 0x000e680000001000 */
[----:B------:R-:W-:Y:S01]  /*0540*/  @P2 FMUL R4, R4, 0.25 ;  /* 0x3e80000004042820 */ /* 0x000fe20000400000 */
[----:B------:R-:W-:-:S03]  /*0550*/  @!P0 FMUL R5, R5, 16777216 ;  /* 0x4b80000005058820 */ /* 0x000fc60000400000 */
[----:B------:R-:W-:Y:S01]  /*0560*/  @!P6 FMUL R4, R4, 16777216 ;  /* 0x4b8000000404e820 */ /* 0x000fe20000400000 */
[----:B------:R-:W-:-:S03]  /*0570*/  @!P5 FMUL R6, R6, 16777216 ;  /* 0x4b8000000606d820 */ /* 0x000fc60000400000 */
[----:B------:R-:W-:Y:S01]  /*0580*/  MUFU.RCP R32, R4 ;  /* 0x0000000400207308 */ /* 0x000fe20000001000 */
[----:B-1----:R-:W-:Y:S01]  /*0590*/  FMUL R25, R25, R6 ;  /* 0x0000000619197220 */ /* 0x002fe20000400000 */
[----:B------:R-:W-:-:S05]  /*05a0*/  FSEL R6, R3, 1, P3 ;  /* 0x3f80000003067808 */ /* 0x000fca0001800000 */
[----:B------:R-:W-:Y:S01]  /*05b0*/  @!P0 FMUL R6, R6, 16777216 ;  /* 0x4b80000006068820 */ /* 0x000fe20000400000 */
[----:B------:R-:W1:Y:S02]  /*05c0*/  MUFU.SQRT R23, R23 ;  /* 0x0000001700177308 */ /* 0x000e640000002000 */
[----:B-1----:R-:W-:Y:S01]  /*05d0*/  FSETP.GT.AND P4, PT, R23, 8.50705917302346158658e+37, PT ;  /* 0x7e8000001700780b */ /* 0x002fe20003f84000 */
[----:B----4-:R-:W-:Y:S02]  /*05e0*/  FADD R13, -R13, R26 ;  /* 0x0000001a0d0d7221 */ /* 0x010fe40000000100 */
[----:B------:R-:W1:Y:S01]  /*05f0*/  LDC.64 R26, c[0x0][0x240] ;  /* 0x00009000ff1a7b82 */ /* 0x000e620000000a00 */
[----:B--2---:R-:W-:Y:S02]  /*0600*/  FADD R16, -R16, R21 ;  /* 0x0000001510107221 */ /* 0x004fe40000000100 */
[----:B------:R-:W2:Y:S01]  /*0610*/  MUFU.RCP R21, R5 ;  /* 0x0000000500157308 */ /* 0x000ea20000001000 */
[----:B------:R-:W-:Y:S01]  /*0620*/  FADD R12, -R12, R7 ;  /* 0x000000070c0c7221 */ /* 0x000fe20000000100 */
[----:B------:R-:W-:-:S05]  /*0630*/  FSEL R7, R3, 1, P2 ;  /* 0x3f80000003077808 */ /* 0x000fca0001000000 */
[----:B------:R-:W-:Y:S01]  /*0640*/  @!P6 FMUL R7, R7, 16777216 ;  /* 0x4b8000000707e820 */ /* 0x000fe20000400000 */
[----:B------:R-:W-:-:S03]  /*0650*/  FADD R14, -R14, R9 ;  /* 0x000000090e0e7221 */ /* 0x000fc60000000100 */
[----:B------:R-:W-:Y:S01]  /*0660*/  FMUL R32, R32, R7 ;  /* 0x0000000720207220 */ /* 0x000fe20000400000 */
[----:B--2---:R-:W-:Y:S01]  /*0670*/  FMUL R21, R21, R6 ;  /* 0x0000000615157220 */ /* 0x004fe20000400000 */
[----:B-1----:R-:W-:-:S04]  /*0680*/  IMAD.WIDE R6, R8, 0x4, R26 ;  /* 0x0000000408067825 */ /* 0x002fc800078e021a */
[----:B0-----:R-:W-:-:S04]  /*0690*/  IMAD.WIDE R8, R8, 0x4, R28 ;  /* 0x0000000408087825 */ /* 0x001fc800078e021c */
[----:B------:R-:W-:Y:S01]  /*06a0*/  FADD R18, -R18, R11 ;  /* 0x0000000b12127221 */ /* 0x000fe20000000100 */
[----:B------:R-:W-:Y:S01]  /*06b0*/  FADD R19, -R19, R10 ;  /* 0x0000000a13137221 */ /* 0x000fe20000000100 */
[----:B------:R-:W2:Y:S04]  /*06c0*/  LDG.E.EL.128 R4, desc[UR4][R6.64] ;  /* 0x0000000406047981 */ /* 0x000ea8000c2e1d00 */
[----:B------:R-:W2:Y:S01]  /*06d0*/  LDG.E.EL.128 R8, desc[UR4][R8.64] ;  /* 0x0000000408087981 */ /* 0x000ea2000c2e1d00 */
[C---:B------:R-:W-:Y:S01]  /*06e0*/  FSETP.GEU.AND P1, PT, R23.reuse, 1.175494350822287508e-38, PT ;  /* 0x008000001700780b */ /* 0x040fe20003f2e000 */
[----:B------:R-:W-:Y:S01]  /*06f0*/  @P4 FMUL R23, R23, 0.25 ;  /* 0x3e80000017174820 */ /* 0x000fe20000400000 */
[----:B------:R-:W-:-:S11]  /*0700*/  FADD R15, -R15, R20 ;  /* 0x000000140f0f7221 */ /* 0x000fd60000000100 */
[----:B------:R-:W-:-:S06]  /*0710*/  @!P1 FMUL R23, R23, 16777216 ;  /* 0x4b80000017179820 */ /* 0x000fcc0000400000 */
[----:B------:R-:W0:Y:S01]  /*0720*/  MUFU.RCP R23, R23 ;  /* 0x0000001700177308 */ /* 0x000e220000001000 */
[----:B------:R-:W-:Y:S01]  /*0730*/  FSEL R20, R3, 1, P4 ;  /* 0x3f80000003147808 */ /* 0x000fe20002000000 */
[----:B------:R-:W-:-:S04]  /*0740*/  IMAD.WIDE R30, R2, 0x4, R34 ;  /* 0x00000004021e7825 */ /* 0x000fc800078e0222 */
[----:B------:R-:W-:Y:S01]  /*0750*/  @!P1 FMUL R20, R20, 16777216 ;  /* 0x4b80000014149820 */ /* 0x000fe20000400000 */
[----:B------:R-:W-:-:S03]  /*0760*/  FADD R17, -R17, R22 ;  /* 0x0000001611117221 */ /* 0x000fc60000000100 */
[----:B0-----:R-:W-:Y:S01]  /*0770*/  FMUL R20, R23, R20 ;  /* 0x0000001417147220 */ /* 0x001fe20000400000 */
[----:B------:R-:W-:-:S04]  /*0780*/  IMAD.WIDE R22, R2, 0x4, R26 ;  /* 0x0000000402167825 */ /* 0x000fc800078e021a */
[----:B------:R-:W-:Y:S02]  /*0790*/  IMAD.WIDE R26, R2, 0x4, R28 ;  /* 0x00000004021a7825 */ /* 0x000fe400078e021c */
[----:B------:R-:W3:Y:S02]  /*07a0*/  LDG.E.EL.128 R28, desc[UR4][R30.64] ;  /* 0x000000041e1c7981 */ /* 0x000ee4000c2e1d00 */
[----:B------:R-:W-:Y:S01]  /*07b0*/  FMUL R25, R25, R16 ;  /* 0x0000001019197220 */ /* 0x000fe20000400000 */
[----:B------:R-:W-:Y:S01]  /*07c0*/  FMUL R20, R20, R17 ;  /* 0x0000001114147220 */ /* 0x000fe20000400000 */
[----:B------:R-:W-:Y:S01]  /*07d0*/  FMUL R21, R21, R18 ;  /* 0x0000001215157220 */ /* 0x000fe20000400000 */
[----:B------:R-:W-:Y:S01]  /*07e0*/  FMUL R32, R32, R19 ;  /* 0x0000001320207220 */ /* 0x000fe20000400000 */
[----:B--2---:R-:W-:Y:S01]  /*07f0*/  FFMA R4, R4, R25, R8 ;  /* 0x0000001904047223 */ /* 0x004fe20000000008 */
[----:B------:R-:W-:Y:S01]  /*0800*/  FFMA R5, R5, R20, R9 ;  /* 0x0000001405057223 */ /* 0x000fe20000000009 */
[----:B------:R-:W-:Y:S01]  /*0810*/  FFMA R6, R6, R21, R10 ;  /* 0x0000001506067223 */ /* 0x000fe2000000000a */
[----:B------:R-:W2:Y:S04]  /*0820*/  LDG.E.EL.128 R24, desc[UR4][R26.64] ;  /* 0x000000041a187981 */ /* 0x000ea8000c2e1d00 */
[----:B------:R-:W2:Y:S01]  /*0830*/  LDG.E.EL.128 R20, desc[UR4][R22.64] ;  /* 0x0000000416147981 */ /* 0x000ea2000c2e1d00 */
[----:B---3--:R-:W-:-:S04]  /*0840*/  FADD R28, R28, 9.9999997473787516356e-06 ;  /* 0x3727c5ac1c1c7421 */ /* 0x008fc80000000000 */
[----:B------:R-:W0:Y:S01]  /*0850*/  MUFU.SQRT R2, R28 ;  /* 0x0000001c00027308 */ /* 0x000e220000002000 */
[----:B------:R-:W-:-:S07]  /*0860*/  FADD R29, R29, 9.9999997473787516356e-06 ;  /* 0x3727c5ac1d1d7421 */ /* 0x000fce0000000000 */
[----:B------:R-:W1:Y:S01]  /*0870*/  MUFU.SQRT R10, R29 ;  /* 0x0000001d000a7308 */ /* 0x000e620000002000 */
[C---:B0-----:R-:W-:Y:S02]  /*0880*/  FSETP.GT.AND P0, PT, R2.reuse, 8.50705917302346158658e+37, PT ;  /* 0x7e8000000200780b */ /* 0x041fe40003f04000 */
[----:B------:R-:W-:Y:S02]  /*0890*/  FSETP.GEU.AND P1, PT, R2, 1.175494350822287508e-38, PT ;  /* 0x008000000200780b */ /* 0x000fe40003f2e000 */
[----:B------:R-:W-:-:S09]  /*08a0*/  FSEL R8, R3, 1, P0 ;  /* 0x3f80000003087808 */ /* 0x000fd20000000000 */
[----:B------:R-:W-:Y:S01]  /*08b0*/  @P0 FMUL R2, R2, 0.25 ;  /* 0x3e80000002020820 */ /* 0x000fe20000400000 */
[----:B-1----:R-:W-:Y:S01]  /*08c0*/  FSETP.GT.AND P0, PT, R10, 8.50705917302346158658e+37, PT ;  /* 0x7e8000000a00780b */ /* 0x002fe20003f04000 */
[----:B------:R-:W-:Y:S02]  /*08d0*/  @!P1 FMUL R8, R8, 16777216 ;  /* 0x4b80000008089820 */ /* 0x000fe40000400000 */
[----:B------:R-:W-:Y:S01]  /*08e0*/  @!P1 FMUL R2, R2, 16777216 ;  /* 0x4b80000002029820 */ /* 0x000fe20000400000 */
[----:B------:R-:W-:-:S03]  /*08f0*/  FSETP.GEU.AND P1, PT, R10, 1.175494350822287508e-38, PT ;  /* 0x008000000a00780b */ /* 0x000fc60003f2e000 */
[----:B------:R-:W0:Y:S06]  /*0900*/  MUFU.RCP R9, R2 ;  /* 0x0000000200097308 */ /* 0x000e2c0000001000 */
[----:B------:R-:W-:-:S04]  /*0910*/  @P0 FMUL R10, R10, 0.25 ;  /* 0x3e8000000a0a0820 */ /* 0x000fc80000400000 */
[----:B------:R-:W-:Y:S01]  /*0920*/  @!P1 FMUL R10, R10, 16777216 ;  /* 0x4b8000000a0a9820 */ /* 0x000fe20000400000 */
[----:B0-----:R-:W-:-:S03]  /*0930*/  FMUL R9, R9, R8 ;  /* 0x0000000809097220 */ /* 0x001fc60000400000 */
[----:B------:R-:W0:Y:S01]  /*0940*/  MUFU.RCP R8, R10 ;  /* 0x0000000a00087308 */ /* 0x000e220000001000 */
[----:B------:R-:W-:Y:S01]  /*0950*/  FFMA R7, R7, R32, R11 ;  /* 0x0000002007077223 */ /* 0x000fe2000000000b */
[----:B------:R-:W-:Y:S01]  /*0960*/  FSEL R11, R3, 1, P0 ;  /* 0x3f800000030b7808 */ /* 0x000fe20000000000 */
[----:B------:R-:W-:Y:S01]  /*0970*/  FADD R30, R30, 9.9999997473787516356e-06 ;  /* 0x3727c5ac1e1e7421 */ /* 0x000fe20000000000 */
[----:B------:R-:W-:-:S03]  /*0980*/  FADD R31, R31, 9.9999997473787516356e-06 ;  /* 0x3727c5ac1f1f7421 */ /* 0x000fc60000000000 */
[----:B------:R-:W-:Y:S01]  /*0990*/  @!P1 FMUL R11, R11, 16777216 ;  /* 0x4b8000000b0b9820 */ /* 0x000fe20000400000 */
[----:B------:R-:W1:Y:S03]  /*09a0*/  MUFU.SQRT R2, R30 ;  /* 0x0000001e00027308 */ /* 0x000e660000002000 */
[----:B0-----:R-:W-:-:S05]  /*09b0*/  FMUL R8, R8, R11 ;  /* 0x0000000b08087220 */ /* 0x001fca0000400000 */
[----:B------:R-:W0:Y:S01]  /*09c0*/  MUFU.SQRT R11, R31 ;  /* 0x0000001f000b7308 */ /* 0x000e220000002000 */
[C---:B-1----:R-:W-:Y:S02]  /*09d0*/  FSETP.GT.AND P0, PT, R2.reuse, 8.50705917302346158658e+37, PT ;  /* 0x7e8000000200780b */ /* 0x042fe40003f04000 */
[----:B------:R-:W-:Y:S02]  /*09e0*/  FSETP.GEU.AND P2, PT, R2, 1.175494350822287508e-38, PT ;  /* 0x008000000200780b */ /* 0x000fe40003f4e000 */
[C---:B0-----:R-:W-:Y:S02]  /*09f0*/  FSETP.GT.AND P1, PT, R11.reuse, 8.50705917302346158658e+37, PT ;  /* 0x7e8000000b00780b */ /* 0x041fe40003f24000 */
[----:B------:R-:W-:-:S07]  /*0a00*/  FSETP.GEU.AND P3, PT, R11, 1.175494350822287508e-38, PT ;  /* 0x008000000b00780b */ /* 0x000fce0003f6e000 */
[----:B------:R-:W-:Y:S01]  /*0a10*/  @P0 FMUL R2, R2, 0.25 ;  /* 0x3e80000002020820 */ /* 0x000fe20000400000 */
[----:B------:R-:W-:-:S03]  /*0a20*/  FMUL R9, R9, R12 ;  /* 0x0000000c09097220 */ /* 0x000fc60000400000 */
[----:B------:R-:W-:Y:S01]  /*0a30*/  @!P2 FMUL R2, R2, 16777216 ;  /* 0x4b8000000202a820 */ /* 0x000fe20000400000 */
[----:B------:R-:W-:-:S04]  /*0a40*/  @P1 FMUL R11, R11, 0.25 ;  /* 0x3e8000000b0b1820 */ /* 0x000fc80000400000 */
[----:B------:R-:W-:Y:S01]  /*0a50*/  @!P3 FMUL R11, R11, 16777216 ;  /* 0x4b8000000b0bb820 */ /* 0x000fe20000400000 */
[----:B------:R-:W0:Y:S08]  /*0a60*/  MUFU.RCP R2, R2 ;  /* 0x0000000200027308 */ /* 0x000e300000001000 */
[----:B------:R-:W1:Y:S01]  /*0a70*/  MUFU.RCP R10, R11 ;  /* 0x0000000b000a7308 */ /* 0x000e620000001000 */
[----:B------:R-:W-:-:S04]  /*0a80*/  FSETP.GEU.AND P6, PT, R7, RZ, PT ;  /* 0x000000ff0700720b */ /* 0x000fc80003fce000 */
[----:B------:R-:W-:Y:S01]  /*0a90*/  SEL R7, R7, RZ, P6 ;  /* 0x000000ff07077207 */ /* 0x000fe20003000000 */
[----:B--2---:R-:W-:Y:S01]  /*0aa0*/  FFMA R20, R20, R9, R24 ;  /* 0x0000000914147223 */ /* 0x004fe20000000018 */
[----:B------:R-:W-:Y:S02]  /*0ab0*/  FMUL R24, R8, R13 ;  /* 0x0000000d08187220 */ /* 0x000fe40000400000 */
[----:B------:R-:W2:Y:S02]  /*0ac0*/  LDC.64 R8, c[0x0][0x250] ;  /* 0x00009400ff087b82 */ /* 0x000ea40000000a00 */
[----:B------:R-:W-:Y:S01]  /*0ad0*/  FFMA R21, R21, R24, R25 ;  /* 0x0000001815157223 */ /* 0x000fe20000000019 */
[C---:B------:R-:W-:Y:S02]  /*0ae0*/  FSEL R25, R3.reuse, 1, P0 ;  /* 0x3f80000003197808 */ /* 0x040fe40000000000 */
[----:B------:R-:W-:-:S03]  /*0af0*/  FSEL R3, R3, 1, P1 ;  /* 0x3f80000003037808 */ /* 0x000fc60000800000 */
[----:B------:R-:W-:Y:S02]  /*0b00*/  @!P2 FMUL R25, R25, 16777216 ;  /* 0x4b8000001919a820 */ /* 0x000fe40000400000 */
[----:B------:R-:W-:Y:S02]  /*0b10*/  @!P3 FMUL R3, R3, 16777216 ;  /* 0x4b8000000303b820 */ /* 0x000fe40000400000 */
[----:B0-----:R-:W-:Y:S02]  /*0b20*/  FMUL R25, R2, R25 ;  /* 0x0000001902197220 */ /* 0x001fe40000400000 */
[----:B-1----:R-:W-:Y:S02]  /*0b30*/  FMUL R10, R10, R3 ;  /* 0x000000030a0a7220 */ /* 0x002fe40000400000 */
[----:B------:R-:W0:Y:S01]  /*0b40*/  LDC.64 R2, c[0x0][0x258] ;  /* 0x00009600ff027b82 */ /* 0x000e220000000a00 */
[----:B------:R-:W-:Y:S01]  /*0b50*/  FMUL R25, R25, R14 ;  /* 0x0000000e19197220 */ /* 0x000fe20000400000 */
[----:B------:R-:W-:-:S03]  /*0b60*/  FMUL R10, R10, R15 ;  /* 0x0000000f0a0a7220 */ /* 0x000fc60000400000 */
[----:B------:R-:W-:Y:S01]  /*0b70*/  FFMA R26, R22, R25, R26 ;  /* 0x00000019161a7223 */ /* 0x000fe2000000001a */
[----:B------:R-:W-:Y:S01]  /*0b80*/  FFMA R27, R23, R10, R27 ;  /* 0x0000000a171b7223 */ /* 0x000fe2000000001b */
[----:B------:R-:W-:Y:S02]  /*0b90*/  FSETP.GEU.AND P0, PT, R6, RZ, PT ;  /* 0x000000ff0600720b */ /* 0x000fe40003f0e000 */
[----:B------:R-:W-:Y:S02]  /*0ba0*/  FSETP.GEU.AND P1, PT, R5, RZ, PT ;  /* 0x000000ff0500720b */ /* 0x000fe40003f2e000 */
[----:B------:R-:W-:Y:S02]  /*0bb0*/  FSETP.GEU.AND P2, PT, R4, RZ, PT ;  /* 0x000000ff0400720b */ /* 0x000fe40003f4e000 */
[----:B------:R-:W-:Y:S02]  /*0bc0*/  FSETP.GEU.AND P3, PT, R26, RZ, PT ;  /* 0x000000ff1a00720b */ /* 0x000fe40003f6e000 */
[----:B------:R-:W-:-:S02]  /*0bd0*/  FSETP.GEU.AND P4, PT, R21, RZ, PT ;  /* 0x000000ff1500720b */ /* 0x000fc40003f8e000 */
[----:B------:R-:W-:Y:S02]  /*0be0*/  FSETP.GEU.AND P5, PT, R20, RZ, PT ;  /* 0x000000ff1400720b */ /* 0x000fe40003fae000 */
[----:B------:R-:W-:Y:S01]  /*0bf0*/  FSETP.GEU.AND P6, PT, R27, RZ, PT ;  /* 0x000000ff1b00720b */ /* 0x000fe20003fce000 */
[----:B--2---:R-:W-:Y:S01]  /*0c00*/  IMAD.WIDE R22, R0, 0x4, R8 ;  /* 0x0000000400167825 */ /* 0x004fe200078e0208 */
[----:B------:R-:W-:Y:S02]  /*0c10*/  SEL R6, R6, RZ, P0 ;  /* 0x000000ff06067207 */ /* 0x000fe40000000000 */
[----:B------:R-:W-:Y:S01]  /*0c20*/  SEL R5, R5, RZ, P1 ;  /* 0x000000ff05057207 */ /* 0x000fe20000800000 */
[----:B0-----:R-:W-:Y:S01]  /*0c30*/  IMAD.WIDE R2, R0, 0x4, R2 ;  /* 0x0000000400027825 */ /* 0x001fe200078e0202 */
[----:B------:R-:W-:Y:S02]  /*0c40*/  SEL R4, R4, RZ, P2 ;  /* 0x000000ff04047207 */ /* 0x000fe40001000000 */
[----:B------:R-:W-:-:S02]  /*0c50*/  SEL R10, R26, RZ, P3 ;  /* 0x000000ff1a0a7207 */ /* 0x000fc40001800000 */
[----:B------:R-:W-:Y:S02]  /*0c60*/  SEL R9, R21, RZ, P4 ;  /* 0x000000ff15097207 */ /* 0x000fe40002000000 */
[----:B------:R-:W-:Y:S02]  /*0c70*/  SEL R8, R20, RZ, P5 ;  /* 0x000000ff14087207 */ /* 0x000fe40002800000 */
[----:B------:R-:W-:Y:S01]  /*0c80*/  SEL R11, R27, RZ, P6 ;  /* 0x000000ff1b0b7207 */ /* 0x000fe20003000000 */
[----:B------:R-:W-:Y:S04]  /*0c90*/  STG.E.128 desc[UR4][R22.64], R4 ;  /* 0x0000000416007986 */ /* 0x000fe8000c101d04 */
[----:B------:R-:W-:Y:S04]  /*0ca0*/  STG.E.128 desc[UR4][R22.64+0x800], R8 ;  /* 0x0008000816007986 */ /* 0x000fe8000c101d04 */
[----:B------:R-:W-:Y:S04]  /*0cb0*/  STG.E.128 desc[UR4][R2.64], R16 ;  /* 0x0000001002007986 */ /* 0x000fe8000c101d04 */
[----:B------:R-:W-:Y:S01]  /*0cc0*/  STG.E.128 desc[UR4][R2.64+0x800], R12 ;  /* 0x0008000c02007986 */ /* 0x000fe2000c101d04 */
[----:B------:R-:W-:Y:S05]  /*0cd0*/  EXIT ;  /* 0x000000000000794d */ /* 0x000fea0003800000 */
.L_x_0:
[----:B------:R-:W-:-:S00]  /*0ce0*/  BRA `(.L_x_0) ;  /* 0xfffffffc00fc7947 */ /* 0x000fc0000383ffff */
[----:B------:R-:W-:-:S00]  /*0cf0*/  NOP ;  /* 0x0000000000007918 */ /* 0x000fc00000000000 */
        /* <DEDUP_REMOVED lines=8> */
.L_x_1:


//--------------------- .nv.global.init           --------------------------
	.section	.nv.global.init,"aw",@progbits
.nv.global.init:
	.type		_$_str,@object
	.size		_$_str,(_$_str_$_2 - _$_str)
_$_str:
        /*0000*/ 	.byte	0x5f, 0x5f, 0x43, 0x55, 0x44, 0x41, 0x5f, 0x46, 0x54, 0x5a, 0x00
	.type		_$_str_$_2,@object
	.size		_$_str_$_2,(.L_1 - _$_str_$_2)
_$_str_$_2:
        /*000b*/ 	.byte	0x5f, 0x5f, 0x43, 0x55, 0x44, 0x41, 0x5f, 0x50, 0x52, 0x45, 0x43, 0x5f, 0x53, 0x51, 0x52, 0x54
        /*001b*/ 	.byte	0x00
.L_1:


//--------------------- .nv.constant0.triton_poi_fused__native_batch_norm_legit_no_training_add_native_batch_norm_backward_relu_17 --------------------------
	.section	.nv.constant0.triton_poi_fused__native_batch_norm_legit_no_training_add_native_batch_norm_backward_relu_17,"a",@progbits
	.sectionflags	@""
	.align	4
.nv.constant0.triton_poi_fused__native_batch_norm_legit_no_training_add_native_batch_norm_backward_relu_17:
	.zero		612
